//
// Generated by NVIDIA NVVM Compiler
//
// Compiler Build ID: CL-36424714
// Cuda compilation tools, release 13.0, V13.0.88
// Based on NVVM 20.0.0
//

.version 9.0
.target sm_100
.address_size 64

	// .globl	_Z18neighboredPairsSumPiS_i

.visible .entry _Z18neighboredPairsSumPiS_i(
	.param .u64 .ptr .align 1 _Z18neighboredPairsSumPiS_i_param_0,
	.param .u64 .ptr .align 1 _Z18neighboredPairsSumPiS_i_param_1,
	.param .u32 _Z18neighboredPairsSumPiS_i_param_2
)
{
	.reg .pred 	%p<6>;
	.reg .b32 	%r<16>;
	.reg .b64 	%rd<13>;

	ld.param.u64 	%rd5, [_Z18neighboredPairsSumPiS_i_param_0];
	ld.param.u64 	%rd4, [_Z18neighboredPairsSumPiS_i_param_1];
	ld.param.u32 	%r6, [_Z18neighboredPairsSumPiS_i_param_2];
	cvta.to.global.u64 	%rd1, %rd5;
	mov.u32 	%r1, %tid.x;
	mov.u32 	%r2, %ntid.x;
	mov.u32 	%r3, %ctaid.x;
	setp.ge.s32 	%p1, %r1, %r6;
	@%p1 bra 	$L__BB0_8;
	mul.lo.s32 	%r7, %r2, %r3;
	mul.wide.u32 	%rd6, %r7, 4;
	add.s64 	%rd2, %rd1, %rd6;
	setp.lt.u32 	%p2, %r2, 2;
	@%p2 bra 	$L__BB0_6;
	mul.wide.u32 	%rd7, %r1, 4;
	add.s64 	%rd3, %rd2, %rd7;
	mov.b32 	%r15, 1;
$L__BB0_3:
	shl.b32 	%r5, %r15, 1;
	add.s32 	%r9, %r5, -1;
	and.b32  	%r10, %r9, %r1;
	setp.ne.s32 	%p3, %r10, 0;
	@%p3 bra 	$L__BB0_5;
	mul.wide.s32 	%rd8, %r15, 4;
	add.s64 	%rd9, %rd3, %rd8;
	ld.global.u32 	%r11, [%rd9];
	ld.global.u32 	%r12, [%rd3];
	add.s32 	%r13, %r12, %r11;
	st.global.u32 	[%rd3], %r13;
$L__BB0_5:
	bar.sync 	0;
	setp.lt.u32 	%p4, %r5, %r2;
	mov.u32 	%r15, %r5;
	@%p4 bra 	$L__BB0_3;
$L__BB0_6:
	setp.ne.s32 	%p5, %r1, 0;
	@%p5 bra 	$L__BB0_8;
	ld.global.u32 	%r14, [%rd2];
	cvta.to.global.u64 	%rd10, %rd4;
	mul.wide.u32 	%rd11, %r3, 4;
	add.s64 	%rd12, %rd10, %rd11;
	st.global.u32 	[%rd12], %r14;
$L__BB0_8:
	ret;

}


// ===== COMPILED SASS (sm_100) =====

	.target	sm_100

	.elftype	@"ET_EXEC"


//--------------------- .note.nv.tkinfo           --------------------------
	.section	.note.nv.tkinfo,"",@"SHT_NOTE"
	.sectionflags	@"SHF_NOTE_NV_TKINFO"
	.tkinfo
        /*0018*/ 	.word	0x00000002
        /*0030*/ 	.string	""
        /*0030*/ 	.string	"ptxas"
        /*0030*/ 	.string	"Cuda compilation tools, release 13.0, V13.0.88"
        /*0030*/ 	.string	"Build cuda_13.0.r13.0/compiler.36424714_0"
        /*0030*/ 	.string	"-arch sm_100 -m 64 "



//--------------------- .note.nv.cuinfo           --------------------------
	.section	.note.nv.cuinfo,"",@"SHT_NOTE"
	.sectionflags	@"SHF_NOTE_NV_CUINFO"
        /*0018*/ 	.short	0x0002
        /*001a*/ 	.short	0x0064
        /*001c*/ 	.short	0x0082
	.zero		2


//--------------------- .nv.info                  --------------------------
	.section	.nv.info,"",@"SHT_CUDA_INFO"
	.align	4


	//----- nvinfo : EIATTR_REGCOUNT
	.align		4
        /*0000*/ 	.byte	0x04, 0x2f
        /*0002*/ 	.short	(.L_1 - .L_0)
	.align		4
.L_0:
        /*0004*/ 	.word	index@(_Z18neighboredPairsSumPiS_i)
        /*0008*/ 	.word	0x00000010


	//----- nvinfo : EIATTR_FRAME_SIZE
	.align		4
.L_1:
        /*000c*/ 	.byte	0x04, 0x11
        /*000e*/ 	.short	(.L_3 - .L_2)
	.align		4
.L_2:
        /*0010*/ 	.word	index@(_Z18neighboredPairsSumPiS_i)
        /*0014*/ 	.word	0x00000000


	//----- nvinfo : EIATTR_MIN_STACK_SIZE
	.align		4
.L_3:
        /*0018*/ 	.byte	0x04, 0x12
        /*001a*/ 	.short	(.L_5 - .L_4)
	.align		4
.L_4:
        /*001c*/ 	.word	index@(_Z18neighboredPairsSumPiS_i)
        /*0020*/ 	.word	0x00000000
.L_5:


//--------------------- .nv.compat                --------------------------
	.section	.nv.compat,"",@"SHT_CUDA_COMPAT_INFO"
	.align	4
        /*0000*/ 	.byte	0x02, 0x09, 0x00, 0x00, 0x02, 0x02, 0x01, 0x00, 0x02, 0x05, 0x05, 0x00, 0x03, 0x07, 0x01, 0x01
        /*0010*/ 	.byte	0x02, 0x03, 0x00, 0x00, 0x02, 0x06, 0x01, 0x00, 0x04, 0x0b, 0x08, 0x00, 0x09, 0x00, 0x00, 0x00
        /*0020*/ 	.byte	0x00, 0x00, 0x00, 0x00


//--------------------- .nv.info._Z18neighboredPairsSumPiS_i --------------------------
	.section	.nv.info._Z18neighboredPairsSumPiS_i,"",@"SHT_CUDA_INFO"
	.sectionflags	@""
	.align	4


	//----- nvinfo : EIATTR_CUDA_API_VERSION
	.align		4
        /*0000*/ 	.byte	0x04, 0x37
        /*0002*/ 	.short	(.L_7 - .L_6)
.L_6:
        /*0004*/ 	.word	0x00000082


	//----- nvinfo : EIATTR_KPARAM_INFO
	.align		4
.L_7:
        /*0008*/ 	.byte	0x04, 0x17
        /*000a*/ 	.short	(.L_9 - .L_8)
.L_8:
        /*000c*/ 	.word	0x00000000
        /*0010*/ 	.short	0x0002
        /*0012*/ 	.short	0x0010
        /*0014*/ 	.byte	0x00, 0xf0, 0x11, 0x00


	//----- nvinfo : EIATTR_KPARAM_INFO
	.align		4
.L_9:
        /*0018*/ 	.byte	0x04, 0x17
        /*001a*/ 	.short	(.L_11 - .L_10)
.L_10:
        /*001c*/ 	.word	0x00000000
        /*0020*/ 	.short	0x0001
        /*0022*/ 	.short	0x0008
        /*0024*/ 	.byte	0x00, 0xf5, 0x21, 0x00


	//----- nvinfo : EIATTR_KPARAM_INFO
	.align		4
.L_11:
        /*0028*/ 	.byte	0x04, 0x17
        /*002a*/ 	.short	(.L_13 - .L_12)
.L_12:
        /*002c*/ 	.word	0x00000000
        /*0030*/ 	.short	0x0000
        /*0032*/ 	.short	0x0000
        /*0034*/ 	.byte	0x00, 0xf5, 0x21, 0x00


	//----- nvinfo : EIATTR_SPARSE_MMA_MASK
	.align		4
.L_13:
        /*0038*/ 	.byte	0x03, 0x50
        /*003a*/ 	.short	0x0000


	//----- nvinfo : EIATTR_MAXREG_COUNT
	.align		4
        /*003c*/ 	.byte	0x03, 0x1b
        /*003e*/ 	.short	0x00ff


	//----- nvinfo : EIATTR_NUM_BARRIERS
	.align		4
        /*0040*/ 	.byte	0x02, 0x4c
        /*0042*/ 	.byte	0x01
	.zero		1


	//----- nvinfo : EIATTR_MERCURY_ISA_VERSION
	.align		4
        /*0044*/ 	.byte	0x03, 0x5f
        /*0046*/ 	.short	0x0101


	//----- nvinfo : EIATTR_VRC_CTA_INIT_COUNT
	.align		4
        /*0048*/ 	.byte	0x02, 0x4a
	.zero		1
	.zero		1


	//----- nvinfo : EIATTR_EXIT_INSTR_OFFSETS
	.align		4
        /*004c*/ 	.byte	0x04, 0x1c
        /*004e*/ 	.short	(.L_15 - .L_14)


	//   ....[0]....
.L_14:
        /*0050*/ 	.word	0x00000050


	//   ....[1]....
        /*0054*/ 	.word	0x000001f0


	//   ....[2]....
        /*0058*/ 	.word	0x00000240


	//----- nvinfo : EIATTR_CRS_STACK_SIZE
	.align		4
.L_15:
        /*005c*/ 	.byte	0x04, 0x1e
        /*005e*/ 	.short	(.L_17 - .L_16)
.L_16:
        /*0060*/ 	.word	0x00000000


	//----- nvinfo : EIATTR_CBANK_PARAM_SIZE
	.align		4
.L_17:
        /*0064*/ 	.byte	0x03, 0x19
        /*0066*/ 	.short	0x0014


	//----- nvinfo : EIATTR_PARAM_CBANK
	.align		4
        /*0068*/ 	.byte	0x04, 0x0a
        /*006a*/ 	.short	(.L_19 - .L_18)
	.align		4
.L_18:
        /*006c*/ 	.word	index@(.nv.constant0._Z18neighboredPairsSumPiS_i)
        /*0070*/ 	.short	0x0380
        /*0072*/ 	.short	0x0014


	//----- nvinfo : EIATTR_SW_WAR
	.align		4
.L_19:
        /*0074*/ 	.byte	0x04, 0x36
        /*0076*/ 	.short	(.L_21 - .L_20)
.L_20:
        /*0078*/ 	.word	0x00000008
.L_21:


//--------------------- .nv.callgraph             --------------------------
	.section	.nv.callgraph,"",@"SHT_CUDA_CALLGRAPH"
	.align	4
	.sectionentsize	8
	.align		4
        /*0000*/ 	.word	0x00000000
	.align		4
        /*0004*/ 	.word	0xffffffff
	.align		4
        /*0008*/ 	.word	0x00000000
	.align		4
        /*000c*/ 	.word	0xfffffffe
	.align		4
        /*0010*/ 	.word	0x00000000
	.align		4
        /*0014*/ 	.word	0xfffffffd
	.align		4
        /*0018*/ 	.word	0x00000000
	.align		4
        /*001c*/ 	.word	0xfffffffc


//--------------------- .text._Z18neighboredPairsSumPiS_i --------------------------
	.section	.text._Z18neighboredPairsSumPiS_i,"ax",@progbits
	.align	128
        .global         _Z18neighboredPairsSumPiS_i
        .type           _Z18neighboredPairsSumPiS_i,@function
        .size           _Z18neighboredPairsSumPiS_i,(.L_x_5 - _Z18neighboredPairsSumPiS_i)
        .other          _Z18neighboredPairsSumPiS_i,@"STO_CUDA_ENTRY STV_DEFAULT"
_Z18neighboredPairsSumPiS_i:
.text._Z18neighboredPairsSumPiS_i:
[----:B------:R-:W-:Y:S01]  /*0000*/  LDC R1, c[0x0][0x37c] ;  /* 0x0000df00ff017b82 */ /* 0x000fe20000000800 */
[----:B------:R-:W0:Y:S01]  /*0010*/  S2R R11, SR_TID.X ;  /* 0x00000000000b7919 */ /* 0x000e220000002100 */
[----:B------:R-:W0:Y:S02]  /*0020*/  LDCU UR4, c[0x0][0x390] ;  /* 0x00007200ff0477ac */ /* 0x000e240008000800 */
[----:B0-----:R-:W-:Y:S01]  /*0030*/  ISETP.GE.AND P0, PT, R11, UR4, PT ;  /* 0x000000040b007c0c */ /* 0x001fe2000bf06270 */
[----:B------:R-:W0:-:S12]  /*0040*/  LDCU UR4, c[0x0][0x360] ;  /* 0x00006c00ff0477ac */ /* 0x000e180008000800 */
[----:B0-----:R-:W-:Y:S05]  /*0050*/  @P0 EXIT ;  /* 0x000000000000094d */ /* 0x001fea0003800000 */
[----:B------:R-:W0:Y:S01]  /*0060*/  S2R R13, SR_CTAID.X ;  /* 0x00000000000d7919 */ /* 0x000e220000002500 */
[----:B------:R-:W1:Y:S01]  /*0070*/  LDC.64 R2, c[0x0][0x380] ;  /* 0x0000e000ff027b82 */ /* 0x000e620000000a00 */
[----:B------:R-:W-:Y:S01]  /*0080*/  UISETP.GE.U32.AND UP0, UPT, UR4, 0x2, UPT ;  /* 0x000000020400788c */ /* 0x000fe2000bf06070 */
[----:B------:R-:W2:Y:S01]  /*0090*/  LDCU.64 UR6, c[0x0][0x358] ;  /* 0x00006b00ff0677ac */ /* 0x000ea20008000a00 */
[----:B0-----:R-:W-:-:S04]  /*00a0*/  IMAD R5, R13, UR4, RZ ;  /* 0x000000040d057c24 */ /* 0x001fc8000f8e02ff */
[----:B-1----:R-:W-:-:S03]  /*00b0*/  IMAD.WIDE.U32 R2, R5, 0x4, R2 ;  /* 0x0000000405027825 */ /* 0x002fc600078e0002 */
[----:B--2---:R-:W-:Y:S05]  /*00c0*/  BRA.U !UP0, `(.L_x_0) ;  /* 0x0000000108447547 */ /* 0x004fea000b800000 */
[----:B------:R-:W-:Y:S02]  /*00d0*/  HFMA2 R7, -RZ, RZ, 0, 5.9604644775390625e-08 ;  /* 0x00000001ff077431 */ /* 0x000fe400000001ff */
[----:B------:R-:W-:-:S07]  /*00e0*/  IMAD.WIDE.U32 R4, R11, 0x4, R2 ;  /* 0x000000040b047825 */ /* 0x000fce00078e0002 */
.L_x_3:
[----:B------:R-:W-:Y:S01]  /*00f0*/  SHF.L.U32 R8, R7, 0x1, RZ ;  /* 0x0000000107087819 */ /* 0x000fe200000006ff */
[----:B------:R-:W-:Y:S04]  /*0100*/  BSSY.RECONVERGENT B0, `(.L_x_1) ;  /* 0x0000009000007945 */ /* 0x000fe80003800200 */
[----:B------:R-:W-:-:S05]  /*0110*/  VIADD R0, R8, 0xffffffff ;  /* 0xffffffff08007836 */ /* 0x000fca0000000000 */
[----:B------:R-:W-:-:S13]  /*0120*/  LOP3.LUT P0, RZ, R0, R11, RZ, 0xc0, !PT ;  /* 0x0000000b00ff7212 */ /* 0x000fda000780c0ff */
[----:B0-----:R-:W-:Y:S05]  /*0130*/  @P0 BRA `(.L_x_2) ;  /* 0x0000000000140947 */ /* 0x001fea0003800000 */
[----:B------:R-:W-:Y:S01]  /*0140*/  IMAD.WIDE R6, R7, 0x4, R4 ;  /* 0x0000000407067825 */ /* 0x000fe200078e0204 */
[----:B------:R-:W2:Y:S05]  /*0150*/  LDG.E R9, desc[UR6][R4.64] ;  /* 0x0000000604097981 */ /* 0x000eaa000c1e1900 */
[----:B------:R-:W2:Y:S02]  /*0160*/  LDG.E R6, desc[UR6][R6.64] ;  /* 0x0000000606067981 */ /* 0x000ea4000c1e1900 */
[----:B--2---:R-:W-:-:S05]  /*0170*/  IADD3 R9, PT, PT, R6, R9, RZ ;  /* 0x0000000906097210 */ /* 0x004fca0007ffe0ff */
[----:B------:R0:W-:Y:S02]  /*0180*/  STG.E desc[UR6][R4.64], R9 ;  /* 0x0000000904007986 */ /* 0x0001e4000c101906 */
.L_x_2:
[----:B------:R-:W-:Y:S05]  /*0190*/  BSYNC.RECONVERGENT B0 ;  /* 0x0000000000007941 */ /* 0x000fea0003800200 */
.L_x_1:
[----:B------:R-:W-:Y:S01]  /*01a0*/  BAR.SYNC.DEFER_BLOCKING 0x0 ;  /* 0x0000000000007b1d */ /* 0x000fe20000010000 */
[----:B------:R-:W-:Y:S01]  /*01b0*/  ISETP.GE.U32.AND P0, PT, R8, UR4, PT ;  /* 0x0000000408007c0c */ /* 0x000fe2000bf06070 */
[----:B------:R-:W-:-:S12]  /*01c0*/  IMAD.MOV.U32 R7, RZ, RZ, R8 ;  /* 0x000000ffff077224 */ /* 0x000fd800078e0008 */
[----:B------:R-:W-:Y:S05]  /*01d0*/  @!P0 BRA `(.L_x_3) ;  /* 0xfffffffc00c48947 */ /* 0x000fea000383ffff */
.L_x_0:
[----:B------:R-:W-:-:S13]  /*01e0*/  ISETP.NE.AND P0, PT, R11, RZ, PT ;  /* 0x000000ff0b00720c */ /* 0x000fda0003f05270 */
[----:B------:R-:W-:Y:S05]  /*01f0*/  @P0 EXIT ;  /* 0x000000000000094d */ /* 0x000fea0003800000 */
[----:B------:R-:W2:Y:S01]  /*0200*/  LDG.E R3, desc[UR6][R2.64] ;  /* 0x0000000602037981 */ /* 0x000ea2000c1e1900 */
[----:B0-----:R-:W0:Y:S02]  /*0210*/  LDC.64 R4, c[0x0][0x388] ;  /* 0x0000e200ff047b82 */ /* 0x001e240000000a00 */
[----:B0-----:R-:W-:-:S05]  /*0220*/  IMAD.WIDE.U32 R4, R13, 0x4, R4 ;  /* 0x000000040d047825 */ /* 0x001fca00078e0004 */
[----:B--2---:R-:W-:Y:S01]  /*0230*/  STG.E desc[UR6][R4.64], R3 ;  /* 0x0000000304007986 */ /* 0x004fe2000c101906 */
[----:B------:R-:W-:Y:S05]  /*0240*/  EXIT ;  /* 0x000000000000794d */ /* 0x000fea0003800000 */
.L_x_4:
[----:B------:R-:W-:-:S00]  /*0250*/  BRA `(.L_x_4) ;  /* 0xfffffffc00fc7947 */ /* 0x000fc0000383ffff */
[----:B------:R-:W-:-:S00]  /*0260*/  NOP ;  /* 0x0000000000007918 */ /* 0x000fc00000000000 */
        /* <DEDUP_REMOVED lines=9> */
.L_x_5:


//--------------------- .nv.shared.reserved.0     --------------------------
	.section	.nv.shared.reserved.0,"aw",@nobits
	.weak		__nv_reservedSMEM_offset_0_alias
	.size		__nv_reservedSMEM_offset_0_alias, 0, 64
	.other		__nv_reservedSMEM_offset_0_alias,@"STO_CUDA_RESERVED_SHARED STV_DEFAULT"
__nv_reservedSMEM_offset_0_alias:
	.zero		0
	.zero		64


//--------------------- .nv.constant0._Z18neighboredPairsSumPiS_i --------------------------
	.section	.nv.constant0._Z18neighboredPairsSumPiS_i,"a",@progbits
	.sectionflags	@""
	.align	4
.nv.constant0._Z18neighboredPairsSumPiS_i:
	.zero		916


//--------------------- SYMBOLS --------------------------

	.type		.nv.reservedSmem.offset0,@object
	.size		.nv.reservedSmem.offset0,0x4
